	.headerflags	@"EF_CUDA_TEXMODE_UNIFIED EF_CUDA_64BIT_ADDRESS EF_CUDA_ACCELERATORS EF_CUDA_SM90 EF_CUDA_VIRTUAL_SM(EF_CUDA_SM90)"
	.elftype	@"ET_EXEC"


//--------------------- .nv.info                  --------------------------
	.section	.nv.info,"",@"SHT_CUDA_INFO"
	.align	4


	//----- nvinfo : EIATTR_REGCOUNT
	.align		4
        /*0000*/ 	.byte	0x04, 0x2f
        /*0002*/ 	.short	(.L_1 - .L_0)
	.align		4
.L_0:
        /*0004*/ 	.word	index@(triton_poi_fused_add_24)
        /*0008*/ 	.word	0x0000000a


	//----- nvinfo : EIATTR_MIN_STACK_SIZE
	.align		4
.L_1:
        /*000c*/ 	.byte	0x04, 0x12
        /*000e*/ 	.short	(.L_3 - .L_2)
	.align		4
.L_2:
        /*0010*/ 	.word	index@(triton_poi_fused_add_24)
        /*0014*/ 	.word	0x00000000


	//----- nvinfo : EIATTR_FRAME_SIZE
	.align		4
.L_3:
        /*0018*/ 	.byte	0x04, 0x11
        /*001a*/ 	.short	(.L_5 - .L_4)
	.align		4
.L_4:
        /*001c*/ 	.word	index@(triton_poi_fused_add_24)
        /*0020*/ 	.word	0x00000000


	//----- nvinfo : EIATTR_MIN_STACK_SIZE
	.align		4
.L_5:
        /*0024*/ 	.byte	0x04, 0x12
        /*0026*/ 	.short	(.L_7 - .L_6)
	.align		4
.L_6:
        /*0028*/ 	.word	index@(triton_poi_fused_add_24)
        /*002c*/ 	.word	0x00000000
.L_7:


//--------------------- .nv.info.triton_poi_fused_add_24 --------------------------
	.section	.nv.info.triton_poi_fused_add_24,"",@"SHT_CUDA_INFO"
	.sectionflags	@""
	.align	4


	//----- nvinfo : EIATTR_CUDA_API_VERSION
	.align		4
        /*0000*/ 	.byte	0x04, 0x37
        /*0002*/ 	.short	(.L_9 - .L_8)
.L_8:
        /*0004*/ 	.word	0x0000007c


	//----- nvinfo : EIATTR_KPARAM_INFO
	.align		4
.L_9:
        /*0008*/ 	.byte	0x04, 0x17
        /*000a*/ 	.short	(.L_11 - .L_10)
.L_10:
        /*000c*/ 	.word	0x00000000
        /*0010*/ 	.short	0x0002
        /*0012*/ 	.short	0x0010
        /*0014*/ 	.byte	0x00, 0xf0, 0x11, 0x00


	//----- nvinfo : EIATTR_KPARAM_INFO
	.align		4
.L_11:
        /*0018*/ 	.byte	0x04, 0x17
        /*001a*/ 	.short	(.L_13 - .L_12)
.L_12:
        /*001c*/ 	.word	0x00000000
        /*0020*/ 	.short	0x0001
        /*0022*/ 	.short	0x0008
        /*0024*/ 	.byte	0x00, 0xf4, 0x21, 0x00


	//----- nvinfo : EIATTR_KPARAM_INFO
	.align		4
.L_13:
        /*0028*/ 	.byte	0x04, 0x17
        /*002a*/ 	.short	(.L_15 - .L_14)
.L_14:
        /*002c*/ 	.word	0x00000000
        /*0030*/ 	.short	0x0000
        /*0032*/ 	.short	0x0000
        /*0034*/ 	.byte	0x00, 0xf4, 0x21, 0x00


	//----- nvinfo : EIATTR_SPARSE_MMA_MASK
	.align		4
.L_15:
        /*0038*/ 	.byte	0x03, 0x50
        /*003a*/ 	.short	0x0000


	//----- nvinfo : EIATTR_MAXREG_COUNT
	.align		4
        /*003c*/ 	.byte	0x03, 0x1b
        /*003e*/ 	.short	0x00ff


	//----- nvinfo : EIATTR_EXIT_INSTR_OFFSETS
	.align		4
        /*0040*/ 	.byte	0x04, 0x1c
        /*0042*/ 	.short	(.L_17 - .L_16)


	//   ....[0]....
.L_16:
        /*0044*/ 	.word	0x00000100


	//----- nvinfo : EIATTR_REQNTID
	.align		4
.L_17:
        /*0048*/ 	.byte	0x04, 0x10
        /*004a*/ 	.short	(.L_19 - .L_18)
.L_18:
        /*004c*/ 	.word	0x00000100
        /*0050*/ 	.word	0x00000001
        /*0054*/ 	.word	0x00000001


	//----- nvinfo : EIATTR_CBANK_PARAM_SIZE
	.align		4
.L_19:
        /*0058*/ 	.byte	0x03, 0x19
        /*005a*/ 	.short	0x0014


	//----- nvinfo : EIATTR_PARAM_CBANK
	.align		4
        /*005c*/ 	.byte	0x04, 0x0a
        /*005e*/ 	.short	(.L_21 - .L_20)
	.align		4
.L_20:
        /*0060*/ 	.word	index@(.nv.constant0.triton_poi_fused_add_24)
        /*0064*/ 	.short	0x0210
        /*0066*/ 	.short	0x0014


	//----- nvinfo : EIATTR_SW_WAR
	.align		4
.L_21:
        /*0068*/ 	.byte	0x04, 0x36
        /*006a*/ 	.short	(.L_23 - .L_22)
.L_22:
        /*006c*/ 	.word	0x00000008
.L_23:


//--------------------- .nv.callgraph             --------------------------
	.section	.nv.callgraph,"",@"SHT_CUDA_CALLGRAPH"
	.align	4
	.sectionentsize	8
	.align		4
        /*0000*/ 	.word	0x00000000
	.align		4
        /*0004*/ 	.word	0xffffffff
	.align		4
        /*0008*/ 	.word	0x00000000
	.align		4
        /*000c*/ 	.word	0xfffffffe
	.align		4
        /*0010*/ 	.word	0x00000000
	.align		4
        /*0014*/ 	.word	0xfffffffd
	.align		4
        /*0018*/ 	.word	0x00000000
	.align		4
        /*001c*/ 	.word	0xfffffffc


//--------------------- .text.triton_poi_fused_add_24 --------------------------
	.section	.text.triton_poi_fused_add_24,"ax",@progbits
	.align	128
        .global         triton_poi_fused_add_24
        .type           triton_poi_fused_add_24,@function
        .size           triton_poi_fused_add_24,(.L_x_1 - triton_poi_fused_add_24)
        .other          triton_poi_fused_add_24,@"STO_CUDA_ENTRY STV_DEFAULT"
triton_poi_fused_add_24:
.text.triton_poi_fused_add_24:
[----:B------:R-:W-:Y:S01]  /*0000*/  LDC R1, c[0x0][0x28] ;  /* 0x00000a00ff017b82 */ /* 0x000fe20000000800 */
[----:B------:R-:W1:Y:S07]  /*0010*/  S2R R0, SR_TID.X ;  /* 0x0000000000007919 */ /* 0x000e6e0000002100 */
[----:B------:R-:W2:Y:S01]  /*0020*/  LDC.64 R2, c[0x0][0x218] ;  /* 0x00008600ff027b82 */ /* 0x000ea20000000a00 */
[----:B------:R-:W-:Y:S01]  /*0030*/  ULDC.64 UR4, c[0x0][0x208] ;  /* 0x0000820000047ab9 */ /* 0x000fe20000000a00 */
[----:B------:R-:W3:Y:S06]  /*0040*/  S2R R7, SR_CTAID.X ;  /* 0x0000000000077919 */ /* 0x000eec0000002500 */
[----:B------:R-:W4:Y:S01]  /*0050*/  LDC.64 R4, c[0x0][0x210] ;  /* 0x00008400ff047b82 */ /* 0x000f220000000a00 */
[----:B-1----:R-:W-:-:S04]  /*0060*/  SHF.L.U32 R0, R0, 0x1, RZ ;  /* 0x0000000100007819 */ /* 0x002fc800000006ff */
[----:B------:R-:W-:-:S04]  /*0070*/  LOP3.LUT R0, R0, 0x1fe, RZ, 0xc0, !PT ;  /* 0x000001fe00007812 */ /* 0x000fc800078ec0ff */
[----:B---3--:R-:W-:-:S05]  /*0080*/  LEA R7, R7, R0, 0x9 ;  /* 0x0000000007077211 */ /* 0x008fca00078e48ff */
[----:B--2---:R-:W-:-:S04]  /*0090*/  IMAD.WIDE R2, R7, 0x4, R2 ;  /* 0x0000000407027825 */ /* 0x004fc800078e0202 */
[----:B----4-:R-:W-:Y:S02]  /*00a0*/  IMAD.WIDE R4, R7, 0x4, R4 ;  /* 0x0000000407047825 */ /* 0x010fe400078e0204 */
[----:B------:R-:W2:Y:S04]  /*00b0*/  LDG.E.64 R2, desc[UR4][R2.64] ;  /* 0x0000000402027981 */ /* 0x000ea8000c1e1b00 */
[----:B------:R-:W2:Y:S02]  /*00c0*/  LDG.E.64 R6, desc[UR4][R4.64] ;  /* 0x0000000404067981 */ /* 0x000ea4000c1e1b00 */
[----:B--2---:R-:W-:Y:S01]  /*00d0*/  FADD R6, R2, R6 ;  /* 0x0000000602067221 */ /* 0x004fe20000000000 */
[----:B------:R-:W-:-:S05]  /*00e0*/  FADD R7, R3, R7 ;  /* 0x0000000703077221 */ /* 0x000fca0000000000 */
[----:B------:R-:W-:Y:S01]  /*00f0*/  STG.E.64 desc[UR4][R4.64], R6 ;  /* 0x0000000604007986 */ /* 0x000fe2000c101b04 */
[----:B------:R-:W-:Y:S05]  /*0100*/  EXIT ;  /* 0x000000000000794d */ /* 0x000fea0003800000 */
.L_x_0:
[----:B------:R-:W-:-:S00]  /*0110*/  BRA `(.L_x_0) ;  /* 0xfffffffc00fc7947 */ /* 0x000fc0000383ffff */
[----:B------:R-:W-:-:S00]  /*0120*/  NOP ;  /* 0x0000000000007918 */ /* 0x000fc00000000000 */
        /* <DEDUP_REMOVED lines=13> */
.L_x_1:


//--------------------- .nv.constant0.triton_poi_fused_add_24 --------------------------
	.section	.nv.constant0.triton_poi_fused_add_24,"a",@progbits
	.sectionflags	@""
	.align	4
.nv.constant0.triton_poi_fused_add_24:
	.zero		548
